	.headerflags	@"EF_CUDA_TEXMODE_UNIFIED EF_CUDA_64BIT_ADDRESS EF_CUDA_ACCELERATORS EF_CUDA_SM90 EF_CUDA_VIRTUAL_SM(EF_CUDA_SM90)"
	.elftype	@"ET_EXEC"


//--------------------- .nv.info                  --------------------------
	.section	.nv.info,"",@"SHT_CUDA_INFO"
	.align	4


	//----- nvinfo : EIATTR_REGCOUNT
	.align		4
        /*0000*/ 	.byte	0x04, 0x2f
        /*0002*/ 	.short	(.L_1 - .L_0)
	.align		4
.L_0:
        /*0004*/ 	.word	index@(triton_poi_fused_convolution_leaky_relu_3)
        /*0008*/ 	.word	0x0000000e


	//----- nvinfo : EIATTR_MIN_STACK_SIZE
	.align		4
.L_1:
        /*000c*/ 	.byte	0x04, 0x12
        /*000e*/ 	.short	(.L_3 - .L_2)
	.align		4
.L_2:
        /*0010*/ 	.word	index@(triton_poi_fused_convolution_leaky_relu_3)
        /*0014*/ 	.word	0x00000000


	//----- nvinfo : EIATTR_FRAME_SIZE
	.align		4
.L_3:
        /*0018*/ 	.byte	0x04, 0x11
        /*001a*/ 	.short	(.L_5 - .L_4)
	.align		4
.L_4:
        /*001c*/ 	.word	index@(triton_poi_fused_convolution_leaky_relu_3)
        /*0020*/ 	.word	0x00000000


	//----- nvinfo : EIATTR_MIN_STACK_SIZE
	.align		4
.L_5:
        /*0024*/ 	.byte	0x04, 0x12
        /*0026*/ 	.short	(.L_7 - .L_6)
	.align		4
.L_6:
        /*0028*/ 	.word	index@(triton_poi_fused_convolution_leaky_relu_3)
        /*002c*/ 	.word	0x00000000
.L_7:


//--------------------- .nv.info.triton_poi_fused_convolution_leaky_relu_3 --------------------------
	.section	.nv.info.triton_poi_fused_convolution_leaky_relu_3,"",@"SHT_CUDA_INFO"
	.sectionflags	@""
	.align	4


	//----- nvinfo : EIATTR_CUDA_API_VERSION
	.align		4
        /*0000*/ 	.byte	0x04, 0x37
        /*0002*/ 	.short	(.L_9 - .L_8)
.L_8:
        /*0004*/ 	.word	0x0000007c


	//----- nvinfo : EIATTR_KPARAM_INFO
	.align		4
.L_9:
        /*0008*/ 	.byte	0x04, 0x17
        /*000a*/ 	.short	(.L_11 - .L_10)
.L_10:
        /*000c*/ 	.word	0x00000000
        /*0010*/ 	.short	0x0003
        /*0012*/ 	.short	0x0018
        /*0014*/ 	.byte	0x00, 0xf0, 0x11, 0x00


	//----- nvinfo : EIATTR_KPARAM_INFO
	.align		4
.L_11:
        /*0018*/ 	.byte	0x04, 0x17
        /*001a*/ 	.short	(.L_13 - .L_12)
.L_12:
        /*001c*/ 	.word	0x00000000
        /*0020*/ 	.short	0x0002
        /*0022*/ 	.short	0x0010
        /*0024*/ 	.byte	0x00, 0xf4, 0x21, 0x00


	//----- nvinfo : EIATTR_KPARAM_INFO
	.align		4
.L_13:
        /*0028*/ 	.byte	0x04, 0x17
        /*002a*/ 	.short	(.L_15 - .L_14)
.L_14:
        /*002c*/ 	.word	0x00000000
        /*0030*/ 	.short	0x0001
        /*0032*/ 	.short	0x0008
        /*0034*/ 	.byte	0x00, 0xf4, 0x21, 0x00


	//----- nvinfo : EIATTR_KPARAM_INFO
	.align		4
.L_15:
        /*0038*/ 	.byte	0x04, 0x17
        /*003a*/ 	.short	(.L_17 - .L_16)
.L_16:
        /*003c*/ 	.word	0x00000000
        /*0040*/ 	.short	0x0000
        /*0042*/ 	.short	0x0000
        /*0044*/ 	.byte	0x00, 0xf4, 0x21, 0x00


	//----- nvinfo : EIATTR_SPARSE_MMA_MASK
	.align		4
.L_17:
        /*0048*/ 	.byte	0x03, 0x50
        /*004a*/ 	.short	0x0000


	//----- nvinfo : EIATTR_MAXREG_COUNT
	.align		4
        /*004c*/ 	.byte	0x03, 0x1b
        /*004e*/ 	.short	0x00ff


	//----- nvinfo : EIATTR_EXIT_INSTR_OFFSETS
	.align		4
        /*0050*/ 	.byte	0x04, 0x1c
        /*0052*/ 	.short	(.L_19 - .L_18)


	//   ....[0]....
.L_18:
        /*0054*/ 	.word	0x00000260


	//----- nvinfo : EIATTR_REQNTID
	.align		4
.L_19:
        /*0058*/ 	.byte	0x04, 0x10
        /*005a*/ 	.short	(.L_21 - .L_20)
.L_20:
        /*005c*/ 	.word	0x00000080
        /*0060*/ 	.word	0x00000001
        /*0064*/ 	.word	0x00000001


	//----- nvinfo : EIATTR_CBANK_PARAM_SIZE
	.align		4
.L_21:
        /*0068*/ 	.byte	0x03, 0x19
        /*006a*/ 	.short	0x001c


	//----- nvinfo : EIATTR_PARAM_CBANK
	.align		4
        /*006c*/ 	.byte	0x04, 0x0a
        /*006e*/ 	.short	(.L_23 - .L_22)
	.align		4
.L_22:
        /*0070*/ 	.word	index@(.nv.constant0.triton_poi_fused_convolution_leaky_relu_3)
        /*0074*/ 	.short	0x0210
        /*0076*/ 	.short	0x001c


	//----- nvinfo : EIATTR_SW_WAR
	.align		4
.L_23:
        /*0078*/ 	.byte	0x04, 0x36
        /*007a*/ 	.short	(.L_25 - .L_24)
.L_24:
        /*007c*/ 	.word	0x00000008
.L_25:


//--------------------- .nv.callgraph             --------------------------
	.section	.nv.callgraph,"",@"SHT_CUDA_CALLGRAPH"
	.align	4
	.sectionentsize	8
	.align		4
        /*0000*/ 	.word	0x00000000
	.align		4
        /*0004*/ 	.word	0xffffffff
	.align		4
        /*0008*/ 	.word	0x00000000
	.align		4
        /*000c*/ 	.word	0xfffffffe
	.align		4
        /*0010*/ 	.word	0x00000000
	.align		4
        /*0014*/ 	.word	0xfffffffd
	.align		4
        /*0018*/ 	.word	0x00000000
	.align		4
        /*001c*/ 	.word	0xfffffffc


//--------------------- .text.triton_poi_fused_convolution_leaky_relu_3 --------------------------
	.section	.text.triton_poi_fused_convolution_leaky_relu_3,"ax",@progbits
	.align	128
        .global         triton_poi_fused_convolution_leaky_relu_3
        .type           triton_poi_fused_convolution_leaky_relu_3,@function
        .size           triton_poi_fused_convolution_leaky_relu_3,(.L_x_1 - triton_poi_fused_convolution_leaky_relu_3)
        .other          triton_poi_fused_convolution_leaky_relu_3,@"STO_CUDA_ENTRY STV_DEFAULT"
triton_poi_fused_convolution_leaky_relu_3:
.text.triton_poi_fused_convolution_leaky_relu_3:
[----:B------:R-:W-:Y:S01]  /*0000*/  LDC R1, c[0x0][0x28] ;  /* 0x00000a00ff017b82 */ /* 0x000fe20000000800 */
[----:B------:R-:W1:Y:S07]  /*0010*/  S2R R0, SR_TID.X ;  /* 0x0000000000007919 */ /* 0x000e6e0000002100 */
[----:B------:R-:W2:Y:S01]  /*0020*/  LDC.64 R4, c[0x0][0x220] ;  /* 0x00008800ff047b82 */ /* 0x000ea20000000a00 */
[----:B------:R-:W-:Y:S01]  /*0030*/  ULDC.64 UR4, c[0x0][0x208] ;  /* 0x0000820000047ab9 */ /* 0x000fe20000000a00 */
[----:B------:R-:W3:Y:S06]  /*0040*/  S2R R9, SR_CTAID.X ;  /* 0x0000000000097919 */ /* 0x000eec0000002500 */
[----:B------:R-:W4:Y:S08]  /*0050*/  LDC.64 R2, c[0x0][0x210] ;  /* 0x00008400ff027b82 */ /* 0x000f300000000a00 */
[----:B------:R-:W5:Y:S01]  /*0060*/  LDC.64 R6, c[0x0][0x218] ;  /* 0x00008600ff067b82 */ /* 0x000f620000000a00 */
[----:B-1----:R-:W-:Y:S01]  /*0070*/  IMAD.SHL.U32 R0, R0, 0x2, RZ ;  /* 0x0000000200007824 */ /* 0x002fe200078e00ff */
[----:B---3--:R-:W-:-:S04]  /*0080*/  SHF.R.S32.HI R8, RZ, 0x17, R9 ;  /* 0x00000017ff087819 */ /* 0x008fc80000011409 */
[----:B------:R-:W-:Y:S02]  /*0090*/  LOP3.LUT R0, R0, 0xfe, RZ, 0xc0, !PT ;  /* 0x000000fe00007812 */ /* 0x000fe400078ec0ff */
[----:B------:R-:W-:Y:S02]  /*00a0*/  SGXT R8, R8, 0x1 ;  /* 0x000000010808781a */ /* 0x000fe40000000200 */
[----:B------:R-:W-:-:S04]  /*00b0*/  LEA R9, R9, R0, 0x8 ;  /* 0x0000000009097211 */ /* 0x000fc800078e40ff */
[----:B------:R-:W-:Y:S01]  /*00c0*/  LEA.HI R8, R8, R9, RZ, 0x4 ;  /* 0x0000000908087211 */ /* 0x000fe200078f20ff */
[----:B----4-:R-:W-:-:S03]  /*00d0*/  IMAD.WIDE R2, R9, 0x4, R2 ;  /* 0x0000000409027825 */ /* 0x010fc600078e0202 */
[----:B------:R-:W-:Y:S01]  /*00e0*/  SHF.R.S32.HI R0, RZ, 0x4, R8 ;  /* 0x00000004ff007819 */ /* 0x000fe20000011408 */
[----:B-----5:R-:W-:Y:S01]  /*00f0*/  IMAD.WIDE R6, R9, 0x4, R6 ;  /* 0x0000000409067825 */ /* 0x020fe200078e0206 */
[----:B------:R-:W-:Y:S02]  /*0100*/  SHF.R.S32.HI R11, RZ, 0x1f, R8 ;  /* 0x0000001fff0b7819 */ /* 0x000fe40000011408 */
[----:B------:R-:W3:Y:S02]  /*0110*/  LDG.E.64 R8, desc[UR4][R2.64] ;  /* 0x0000000402087981 */ /* 0x000ee4000c1e1b00 */
[----:B------:R-:W-:-:S04]  /*0120*/  LEA.HI R11, R11, R0, RZ, 0x6 ;  /* 0x000000000b0b7211 */ /* 0x000fc800078f30ff */
[----:B------:R-:W-:-:S05]  /*0130*/  LOP3.LUT R11, R11, 0xffffffc0, RZ, 0xc0, !PT ;  /* 0xffffffc00b0b7812 */ /* 0x000fca00078ec0ff */
[----:B------:R-:W-:-:S04]  /*0140*/  IMAD.IADD R11, R0, 0x1, -R11 ;  /* 0x00000001000b7824 */ /* 0x000fc800078e0a0b */
[----:B--2---:R-:W-:Y:S02]  /*0150*/  IMAD.WIDE R4, R11, 0x4, R4 ;  /* 0x000000040b047825 */ /* 0x004fe400078e0204 */
[----:B------:R-:W2:Y:S04]  /*0160*/  LDG.E.64 R10, desc[UR4][R6.64] ;  /* 0x00000004060a7981 */ /* 0x000ea8000c1e1b00 */
[----:B------:R-:W3:Y:S02]  /*0170*/  LDG.E.EL R4, desc[UR4][R4.64] ;  /* 0x0000000404047981 */ /* 0x000ee4000c2e1900 */
[C---:B---3--:R-:W-:Y:S02]  /*0180*/  FSETP.GT.AND P2, PT, R4.reuse, -R9, PT ;  /* 0x800000090400720b */ /* 0x048fe40003f44000 */
[----:B------:R-:W-:-:S02]  /*0190*/  FSETP.GT.AND P3, PT, R4, -R8, PT ;  /* 0x800000080400720b */ /* 0x000fc40003f64000 */
[C---:B--2---:R-:W-:Y:S02]  /*01a0*/  FSETP.GT.AND P1, PT, R4.reuse, -R10, PT ;  /* 0x8000000a0400720b */ /* 0x044fe40003f24000 */
[----:B------:R-:W-:Y:S01]  /*01b0*/  FSETP.GT.AND P0, PT, R4, -R11, PT ;  /* 0x8000000b0400720b */ /* 0x000fe20003f04000 */
[--C-:B------:R-:W-:Y:S01]  /*01c0*/  FADD R9, R9, R4.reuse ;  /* 0x0000000409097221 */ /* 0x100fe20000000000 */
[----:B------:R-:W-:Y:S01]  /*01d0*/  FADD R8, R8, R4 ;  /* 0x0000000408087221 */ /* 0x000fe20000000000 */
[C---:B------:R-:W-:Y:S01]  /*01e0*/  FADD R10, R4.reuse, R10 ;  /* 0x0000000a040a7221 */ /* 0x040fe20000000000 */
[----:B------:R-:W-:-:S03]  /*01f0*/  FADD R11, R4, R11 ;  /* 0x0000000b040b7221 */ /* 0x000fc60000000000 */
[----:B------:R-:W-:Y:S02]  /*0200*/  @!P2 FMUL R9, R9, 0.10000000149011611938 ;  /* 0x3dcccccd0909a820 */ /* 0x000fe40000400000 */
[----:B------:R-:W-:Y:S02]  /*0210*/  @!P3 FMUL R8, R8, 0.10000000149011611938 ;  /* 0x3dcccccd0808b820 */ /* 0x000fe40000400000 */
[----:B------:R-:W-:Y:S02]  /*0220*/  @!P1 FMUL R10, R10, 0.10000000149011611938 ;  /* 0x3dcccccd0a0a9820 */ /* 0x000fe40000400000 */
[----:B------:R-:W-:Y:S01]  /*0230*/  @!P0 FMUL R11, R11, 0.10000000149011611938 ;  /* 0x3dcccccd0b0b8820 */ /* 0x000fe20000400000 */
[----:B------:R-:W-:Y:S04]  /*0240*/  STG.E.64 desc[UR4][R2.64], R8 ;  /* 0x0000000802007986 */ /* 0x000fe8000c101b04 */
[----:B------:R-:W-:Y:S01]  /*0250*/  STG.E.64 desc[UR4][R6.64], R10 ;  /* 0x0000000a06007986 */ /* 0x000fe2000c101b04 */
[----:B------:R-:W-:Y:S05]  /*0260*/  EXIT ;  /* 0x000000000000794d */ /* 0x000fea0003800000 */
.L_x_0:
[----:B------:R-:W-:-:S00]  /*0270*/  BRA `(.L_x_0) ;  /* 0xfffffffc00fc7947 */ /* 0x000fc0000383ffff */
[----:B------:R-:W-:-:S00]  /*0280*/  NOP ;  /* 0x0000000000007918 */ /* 0x000fc00000000000 */
[----:B------:R-:W-:-:S00]  /*0290*/  NOP ;  /* 0x0000000000007918 */ /* 0x000fc00000000000 */
[----:B------:R-:W-:-:S00]  /*02a0*/  NOP ;  /* 0x0000000000007918 */ /* 0x000fc00000000000 */
[----:B------:R-:W-:-:S00]  /*02b0*/  NOP ;  /* 0x0000000000007918 */ /* 0x000fc00000000000 */
[----:B------:R-:W-:-:S00]  /*02c0*/  NOP ;  /* 0x0000000000007918 */ /* 0x000fc00000000000 */
[----:B------:R-:W-:-:S00]  /*02d0*/  NOP ;  /* 0x0000000000007918 */ /* 0x000fc00000000000 */
[----:B------:R-:W-:-:S00]  /*02e0*/  NOP ;  /* 0x0000000000007918 */ /* 0x000fc00000000000 */
[----:B------:R-:W-:-:S00]  /*02f0*/  NOP ;  /* 0x0000000000007918 */ /* 0x000fc00000000000 */
.L_x_1:


//--------------------- .nv.constant0.triton_poi_fused_convolution_leaky_relu_3 --------------------------
	.section	.nv.constant0.triton_poi_fused_convolution_leaky_relu_3,"a",@progbits
	.sectionflags	@""
	.align	4
.nv.constant0.triton_poi_fused_convolution_leaky_relu_3:
	.zero		556
